//
// Generated by NVIDIA NVVM Compiler
//
// Compiler Build ID: CL-36424714
// Cuda compilation tools, release 13.0, V13.0.88
// Based on NVVM 20.0.0
//

.version 9.0
.target sm_100
.address_size 64

	// .globl	kwta

.visible .entry kwta(
	.param .u32 kwta_param_0,
	.param .u64 .ptr .align 1 kwta_param_1,
	.param .u64 .ptr .align 1 kwta_param_2
)
{


	ret;

}


// ===== COMPILED SASS (sm_100) =====

	.target	sm_100

	.elftype	@"ET_EXEC"


//--------------------- .note.nv.tkinfo           --------------------------
	.section	.note.nv.tkinfo,"",@"SHT_NOTE"
	.sectionflags	@"SHF_NOTE_NV_TKINFO"
	.tkinfo
        /*0018*/ 	.word	0x00000002
        /*0030*/ 	.string	""
        /*0030*/ 	.string	"ptxas"
        /*0030*/ 	.string	"Cuda compilation tools, release 13.0, V13.0.88"
        /*0030*/ 	.string	"Build cuda_13.0.r13.0/compiler.36424714_0"
        /*0030*/ 	.string	"-arch sm_100 -m 64 "



//--------------------- .note.nv.cuinfo           --------------------------
	.section	.note.nv.cuinfo,"",@"SHT_NOTE"
	.sectionflags	@"SHF_NOTE_NV_CUINFO"
        /*0018*/ 	.short	0x0002
        /*001a*/ 	.short	0x0064
        /*001c*/ 	.short	0x0082
	.zero		2


//--------------------- .nv.info                  --------------------------
	.section	.nv.info,"",@"SHT_CUDA_INFO"
	.align	4


	//----- nvinfo : EIATTR_REGCOUNT
	.align		4
        /*0000*/ 	.byte	0x04, 0x2f
        /*0002*/ 	.short	(.L_1 - .L_0)
	.align		4
.L_0:
        /*0004*/ 	.word	index@(kwta)
        /*0008*/ 	.word	0x00000004


	//----- nvinfo : EIATTR_FRAME_SIZE
	.align		4
.L_1:
        /*000c*/ 	.byte	0x04, 0x11
        /*000e*/ 	.short	(.L_3 - .L_2)
	.align		4
.L_2:
        /*0010*/ 	.word	index@(kwta)
        /*0014*/ 	.word	0x00000000


	//----- nvinfo : EIATTR_MIN_STACK_SIZE
	.align		4
.L_3:
        /*0018*/ 	.byte	0x04, 0x12
        /*001a*/ 	.short	(.L_5 - .L_4)
	.align		4
.L_4:
        /*001c*/ 	.word	index@(kwta)
        /*0020*/ 	.word	0x00000000
.L_5:


//--------------------- .nv.compat                --------------------------
	.section	.nv.compat,"",@"SHT_CUDA_COMPAT_INFO"
	.align	4
        /*0000*/ 	.byte	0x02, 0x09, 0x00, 0x00, 0x02, 0x02, 0x01, 0x00, 0x02, 0x05, 0x05, 0x00, 0x03, 0x07, 0x01, 0x01
        /*0010*/ 	.byte	0x02, 0x03, 0x00, 0x00, 0x02, 0x06, 0x01, 0x00, 0x04, 0x0b, 0x08, 0x00, 0x09, 0x00, 0x00, 0x00
        /*0020*/ 	.byte	0x00, 0x00, 0x00, 0x00


//--------------------- .nv.info.kwta             --------------------------
	.section	.nv.info.kwta,"",@"SHT_CUDA_INFO"
	.sectionflags	@""
	.align	4


	//----- nvinfo : EIATTR_CUDA_API_VERSION
	.align		4
        /*0000*/ 	.byte	0x04, 0x37
        /*0002*/ 	.short	(.L_7 - .L_6)
.L_6:
        /*0004*/ 	.word	0x00000082


	//----- nvinfo : EIATTR_KPARAM_INFO
	.align		4
.L_7:
        /*0008*/ 	.byte	0x04, 0x17
        /*000a*/ 	.short	(.L_9 - .L_8)
.L_8:
        /*000c*/ 	.word	0x00000000
        /*0010*/ 	.short	0x0002
        /*0012*/ 	.short	0x0010
        /*0014*/ 	.byte	0x00, 0xf5, 0x21, 0x00


	//----- nvinfo : EIATTR_KPARAM_INFO
	.align		4
.L_9:
        /*0018*/ 	.byte	0x04, 0x17
        /*001a*/ 	.short	(.L_11 - .L_10)
.L_10:
        /*001c*/ 	.word	0x00000000
        /*0020*/ 	.short	0x0001
        /*0022*/ 	.short	0x0008
        /*0024*/ 	.byte	0x00, 0xf5, 0x21, 0x00


	//----- nvinfo : EIATTR_KPARAM_INFO
	.align		4
.L_11:
        /*0028*/ 	.byte	0x04, 0x17
        /*002a*/ 	.short	(.L_13 - .L_12)
.L_12:
        /*002c*/ 	.word	0x00000000
        /*0030*/ 	.short	0x0000
        /*0032*/ 	.short	0x0000
        /*0034*/ 	.byte	0x00, 0xf0, 0x11, 0x00


	//----- nvinfo : EIATTR_SPARSE_MMA_MASK
	.align		4
.L_13:
        /*0038*/ 	.byte	0x03, 0x50
        /*003a*/ 	.short	0x0000


	//----- nvinfo : EIATTR_MAXREG_COUNT
	.align		4
        /*003c*/ 	.byte	0x03, 0x1b
        /*003e*/ 	.short	0x00ff


	//----- nvinfo : EIATTR_MERCURY_ISA_VERSION
	.align		4
        /*0040*/ 	.byte	0x03, 0x5f
        /*0042*/ 	.short	0x0101


	//----- nvinfo : EIATTR_VRC_CTA_INIT_COUNT
	.align		4
        /*0044*/ 	.byte	0x02, 0x4a
	.zero		1
	.zero		1


	//----- nvinfo : EIATTR_EXIT_INSTR_OFFSETS
	.align		4
        /*0048*/ 	.byte	0x04, 0x1c
        /*004a*/ 	.short	(.L_15 - .L_14)


	//   ....[0]....
.L_14:
        /*004c*/ 	.word	0x00000010


	//----- nvinfo : EIATTR_CBANK_PARAM_SIZE
	.align		4
.L_15:
        /*0050*/ 	.byte	0x03, 0x19
        /*0052*/ 	.short	0x0018


	//----- nvinfo : EIATTR_PARAM_CBANK
	.align		4
        /*0054*/ 	.byte	0x04, 0x0a
        /*0056*/ 	.short	(.L_17 - .L_16)
	.align		4
.L_16:
        /*0058*/ 	.word	index@(.nv.constant0.kwta)
        /*005c*/ 	.short	0x0380
        /*005e*/ 	.short	0x0018


	//----- nvinfo : EIATTR_SW_WAR
	.align		4
.L_17:
        /*0060*/ 	.byte	0x04, 0x36
        /*0062*/ 	.short	(.L_19 - .L_18)
.L_18:
        /*0064*/ 	.word	0x00000008
.L_19:


//--------------------- .nv.callgraph             --------------------------
	.section	.nv.callgraph,"",@"SHT_CUDA_CALLGRAPH"
	.align	4
	.sectionentsize	8
	.align		4
        /*0000*/ 	.word	0x00000000
	.align		4
        /*0004*/ 	.word	0xffffffff
	.align		4
        /*0008*/ 	.word	0x00000000
	.align		4
        /*000c*/ 	.word	0xfffffffe
	.align		4
        /*0010*/ 	.word	0x00000000
	.align		4
        /*0014*/ 	.word	0xfffffffd
	.align		4
        /*0018*/ 	.word	0x00000000
	.align		4
        /*001c*/ 	.word	0xfffffffc


//--------------------- .text.kwta                --------------------------
	.section	.text.kwta,"ax",@progbits
	.align	128
        .global         kwta
        .type           kwta,@function
        .size           kwta,(.L_x_1 - kwta)
        .other          kwta,@"STO_CUDA_ENTRY STV_DEFAULT"
kwta:
.text.kwta:
[----:B------:R-:W-:Y:S01]  /*0000*/  LDC R1, c[0x0][0x37c] ;  /* 0x0000df00ff017b82 */ /* 0x000fe20000000800 */
[----:B------:R-:W-:Y:S05]  /*0010*/  EXIT ;  /* 0x000000000000794d */ /* 0x000fea0003800000 */
.L_x_0:
[----:B------:R-:W-:-:S00]  /*0020*/  BRA `(.L_x_0) ;  /* 0xfffffffc00fc7947 */ /* 0x000fc0000383ffff */
[----:B------:R-:W-:-:S00]  /*0030*/  NOP ;  /* 0x0000000000007918 */ /* 0x000fc00000000000 */
        /* <DEDUP_REMOVED lines=12> */
.L_x_1:


//--------------------- .nv.shared.reserved.0     --------------------------
	.section	.nv.shared.reserved.0,"aw",@nobits
	.weak		__nv_reservedSMEM_offset_0_alias
	.size		__nv_reservedSMEM_offset_0_alias, 0, 64
	.other		__nv_reservedSMEM_offset_0_alias,@"STO_CUDA_RESERVED_SHARED STV_DEFAULT"
__nv_reservedSMEM_offset_0_alias:
	.zero		0
	.zero		64


//--------------------- .nv.constant0.kwta        --------------------------
	.section	.nv.constant0.kwta,"a",@progbits
	.sectionflags	@""
	.align	4
.nv.constant0.kwta:
	.zero		920


//--------------------- SYMBOLS --------------------------

	.type		.nv.reservedSmem.offset0,@object
	.size		.nv.reservedSmem.offset0,0x4
